//
// Generated by NVIDIA NVVM Compiler
//
// Compiler Build ID: CL-36424714
// Cuda compilation tools, release 13.0, V13.0.88
// Based on NVVM 20.0.0
//

.version 9.0
.target sm_100
.address_size 64

	// .globl	_ZN8CudaCalc27fft16_wmma_optimized_kernelEPK6float2PS0_i
// _ZZN8CudaCalc27fft16_wmma_optimized_kernelEPK6float2PS0_iE5shmem has been demoted
.const .align 4 .b8 _ZN8CudaCalc15TWIDDLE_REAL_16E[32] = {0, 0, 128, 63, 102, 131, 108, 63, 247, 4, 53, 63, 7, 239, 195, 62, 0, 0, 0, 0, 7, 239, 195, 190, 247, 4, 53, 191, 102, 131, 108, 191};
.const .align 4 .b8 _ZN8CudaCalc15TWIDDLE_IMAG_16E[32] = {0, 0, 0, 0, 7, 239, 195, 190, 247, 4, 53, 191, 102, 131, 108, 191, 0, 0, 128, 191, 102, 131, 108, 191, 247, 4, 53, 191, 7, 239, 195, 190};

.visible .entry _ZN8CudaCalc27fft16_wmma_optimized_kernelEPK6float2PS0_i(
	.param .u64 .ptr .align 1 _ZN8CudaCalc27fft16_wmma_optimized_kernelEPK6float2PS0_i_param_0,
	.param .u64 .ptr .align 1 _ZN8CudaCalc27fft16_wmma_optimized_kernelEPK6float2PS0_i_param_1,
	.param .u32 _ZN8CudaCalc27fft16_wmma_optimized_kernelEPK6float2PS0_i_param_2
)
{
	.reg .pred 	%p<6>;
	.reg .b16 	%rs<13>;
	.reg .b32 	%r<30>;
	.reg .b32 	%f<58>;
	.reg .b64 	%rd<23>;
	// demoted variable
	.shared .align 8 .b8 _ZZN8CudaCalc27fft16_wmma_optimized_kernelEPK6float2PS0_iE5shmem[9216];
	ld.param.u64 	%rd1, [_ZN8CudaCalc27fft16_wmma_optimized_kernelEPK6float2PS0_i_param_0];
	ld.param.u64 	%rd2, [_ZN8CudaCalc27fft16_wmma_optimized_kernelEPK6float2PS0_i_param_1];
	ld.param.u32 	%r7, [_ZN8CudaCalc27fft16_wmma_optimized_kernelEPK6float2PS0_i_param_2];
	mov.u32 	%r1, %tid.x;
	mov.u32 	%r2, %tid.y;
	mov.u32 	%r8, %ctaid.x;
	shl.b32 	%r9, %r8, 6;
	add.s32 	%r3, %r9, %r1;
	setp.ge.s32 	%p1, %r3, %r7;
	@%p1 bra 	$L__BB0_10;
	shl.b32 	%r10, %r3, 4;
	add.s32 	%r4, %r10, %r2;
	cvt.u16.u32 	%rs1, %r2;
	and.b16  	%rs2, %rs1, 8;
	shl.b16 	%rs3, %rs1, 1;
	and.b16  	%rs4, %rs3, 4;
	shl.b16 	%rs5, %rs1, 3;
	and.b16  	%rs6, %rs5, 8;
	or.b16  	%rs7, %rs6, %rs4;
	shr.u16 	%rs8, %rs1, 1;
	and.b16  	%rs9, %rs8, 2;
	or.b16  	%rs10, %rs7, %rs9;
	shr.u16 	%rs11, %rs2, 3;
	or.b16  	%rs12, %rs10, %rs11;
	mul.wide.s32 	%rd4, %r4, 8;
	add.s64 	%rd3, %rd1, %rd4;
	// begin inline asm
	ld.global.nc.v2.f32 {%f1,%f2}, [%rd3];
	// end inline asm
	mov.u32 	%r11, _ZZN8CudaCalc27fft16_wmma_optimized_kernelEPK6float2PS0_iE5shmem;
	mad.lo.s32 	%r5, %r1, 144, %r11;
	mul.wide.u16 	%r12, %rs12, 8;
	add.s32 	%r13, %r5, %r12;
	st.shared.v2.f32 	[%r13], {%f1, %f2};
	bar.sync 	0;
	setp.gt.u32 	%p2, %r2, 7;
	shl.b32 	%r14, %r2, 3;
	add.s32 	%r6, %r5, %r14;
	@%p2 bra 	$L__BB0_3;
	ld.shared.v2.f32 	{%f3, %f4}, [%r6];
	ld.shared.v2.f32 	{%f5, %f6}, [%r6+64];
	add.f32 	%f7, %f3, %f5;
	add.f32 	%f8, %f4, %f6;
	st.shared.v2.f32 	[%r6], {%f7, %f8};
	sub.f32 	%f9, %f3, %f5;
	sub.f32 	%f10, %f4, %f6;
	st.shared.v2.f32 	[%r6+64], {%f9, %f10};
$L__BB0_3:
	setp.gt.u32 	%p3, %r2, 7;
	bar.sync 	0;
	@%p3 bra 	$L__BB0_5;
	and.b32  	%r15, %r2, 1;
	shl.b32 	%r16, %r2, 1;
	and.b32  	%r17, %r16, 12;
	or.b32  	%r18, %r17, %r15;
	shl.b32 	%r19, %r18, 3;
	add.s32 	%r20, %r5, %r19;
	ld.shared.v2.f32 	{%f11, %f12}, [%r20];
	ld.shared.v2.f32 	{%f13, %f14}, [%r20+16];
	shl.b32 	%r21, %r2, 2;
	and.b32  	%r22, %r21, 4;
	mul.wide.u32 	%rd5, %r22, 4;
	mov.u64 	%rd6, _ZN8CudaCalc15TWIDDLE_REAL_16E;
	add.s64 	%rd7, %rd6, %rd5;
	ld.const.f32 	%f15, [%rd7];
	mov.u64 	%rd8, _ZN8CudaCalc15TWIDDLE_IMAG_16E;
	add.s64 	%rd9, %rd8, %rd5;
	ld.const.f32 	%f16, [%rd9];
	mul.f32 	%f17, %f13, %f15;
	mul.f32 	%f18, %f14, %f16;
	sub.f32 	%f19, %f17, %f18;
	mul.f32 	%f20, %f13, %f16;
	fma.rn.f32 	%f21, %f14, %f15, %f20;
	add.f32 	%f22, %f11, %f19;
	add.f32 	%f23, %f12, %f21;
	st.shared.v2.f32 	[%r20], {%f22, %f23};
	sub.f32 	%f24, %f11, %f19;
	sub.f32 	%f25, %f12, %f21;
	st.shared.v2.f32 	[%r20+16], {%f24, %f25};
$L__BB0_5:
	setp.gt.u32 	%p4, %r2, 7;
	bar.sync 	0;
	@%p4 bra 	$L__BB0_7;
	and.b32  	%r23, %r2, 3;
	shl.b32 	%r24, %r2, 1;
	and.b32  	%r25, %r24, 8;
	or.b32  	%r26, %r25, %r23;
	shl.b32 	%r27, %r26, 3;
	add.s32 	%r28, %r5, %r27;
	ld.shared.v2.f32 	{%f26, %f27}, [%r28];
	ld.shared.v2.f32 	{%f28, %f29}, [%r28+32];
	and.b32  	%r29, %r24, 6;
	mul.wide.u32 	%rd10, %r29, 4;
	mov.u64 	%rd11, _ZN8CudaCalc15TWIDDLE_REAL_16E;
	add.s64 	%rd12, %rd11, %rd10;
	ld.const.f32 	%f30, [%rd12];
	mov.u64 	%rd13, _ZN8CudaCalc15TWIDDLE_IMAG_16E;
	add.s64 	%rd14, %rd13, %rd10;
	ld.const.f32 	%f31, [%rd14];
	mul.f32 	%f32, %f28, %f30;
	mul.f32 	%f33, %f29, %f31;
	sub.f32 	%f34, %f32, %f33;
	mul.f32 	%f35, %f28, %f31;
	fma.rn.f32 	%f36, %f29, %f30, %f35;
	add.f32 	%f37, %f26, %f34;
	add.f32 	%f38, %f27, %f36;
	st.shared.v2.f32 	[%r28], {%f37, %f38};
	sub.f32 	%f39, %f26, %f34;
	sub.f32 	%f40, %f27, %f36;
	st.shared.v2.f32 	[%r28+32], {%f39, %f40};
$L__BB0_7:
	setp.gt.u32 	%p5, %r2, 7;
	bar.sync 	0;
	@%p5 bra 	$L__BB0_9;
	ld.shared.v2.f32 	{%f41, %f42}, [%r6];
	ld.shared.v2.f32 	{%f43, %f44}, [%r6+64];
	mul.wide.u32 	%rd15, %r2, 4;
	mov.u64 	%rd16, _ZN8CudaCalc15TWIDDLE_REAL_16E;
	add.s64 	%rd17, %rd16, %rd15;
	ld.const.f32 	%f45, [%rd17];
	mov.u64 	%rd18, _ZN8CudaCalc15TWIDDLE_IMAG_16E;
	add.s64 	%rd19, %rd18, %rd15;
	ld.const.f32 	%f46, [%rd19];
	mul.f32 	%f47, %f43, %f45;
	mul.f32 	%f48, %f44, %f46;
	sub.f32 	%f49, %f47, %f48;
	mul.f32 	%f50, %f43, %f46;
	fma.rn.f32 	%f51, %f44, %f45, %f50;
	add.f32 	%f52, %f41, %f49;
	add.f32 	%f53, %f42, %f51;
	st.shared.v2.f32 	[%r6], {%f52, %f53};
	sub.f32 	%f54, %f41, %f49;
	sub.f32 	%f55, %f42, %f51;
	st.shared.v2.f32 	[%r6+64], {%f54, %f55};
$L__BB0_9:
	bar.sync 	0;
	ld.shared.v2.f32 	{%f56, %f57}, [%r6];
	cvta.to.global.u64 	%rd20, %rd2;
	add.s64 	%rd22, %rd20, %rd4;
	st.global.v2.f32 	[%rd22], {%f56, %f57};
$L__BB0_10:
	ret;

}


// ===== COMPILED SASS (sm_100) =====

	.target	sm_100

	.elftype	@"ET_EXEC"


//--------------------- .note.nv.tkinfo           --------------------------
	.section	.note.nv.tkinfo,"",@"SHT_NOTE"
	.sectionflags	@"SHF_NOTE_NV_TKINFO"
	.tkinfo
        /*0018*/ 	.word	0x00000002
        /*0030*/ 	.string	""
        /*0030*/ 	.string	"ptxas"
        /*0030*/ 	.string	"Cuda compilation tools, release 13.0, V13.0.88"
        /*0030*/ 	.string	"Build cuda_13.0.r13.0/compiler.36424714_0"
        /*0030*/ 	.string	"-arch sm_100 -m 64 "



//--------------------- .note.nv.cuinfo           --------------------------
	.section	.note.nv.cuinfo,"",@"SHT_NOTE"
	.sectionflags	@"SHF_NOTE_NV_CUINFO"
        /*0018*/ 	.short	0x0002
        /*001a*/ 	.short	0x0064
        /*001c*/ 	.short	0x0082
	.zero		2


//--------------------- .nv.info                  --------------------------
	.section	.nv.info,"",@"SHT_CUDA_INFO"
	.align	4


	//----- nvinfo : EIATTR_REGCOUNT
	.align		4
        /*0000*/ 	.byte	0x04, 0x2f
        /*0002*/ 	.short	(.L_3 - .L_2)
	.align		4
.L_2:
        /*0004*/ 	.word	index@(_ZN8CudaCalc27fft16_wmma_optimized_kernelEPK6float2PS0_i)
        /*0008*/ 	.word	0x00000012


	//----- nvinfo : EIATTR_FRAME_SIZE
	.align		4
.L_3:
        /*000c*/ 	.byte	0x04, 0x11
        /*000e*/ 	.short	(.L_5 - .L_4)
	.align		4
.L_4:
        /*0010*/ 	.word	index@(_ZN8CudaCalc27fft16_wmma_optimized_kernelEPK6float2PS0_i)
        /*0014*/ 	.word	0x00000000


	//----- nvinfo : EIATTR_MIN_STACK_SIZE
	.align		4
.L_5:
        /*0018*/ 	.byte	0x04, 0x12
        /*001a*/ 	.short	(.L_7 - .L_6)
	.align		4
.L_6:
        /*001c*/ 	.word	index@(_ZN8CudaCalc27fft16_wmma_optimized_kernelEPK6float2PS0_i)
        /*0020*/ 	.word	0x00000000
.L_7:


//--------------------- .nv.compat                --------------------------
	.section	.nv.compat,"",@"SHT_CUDA_COMPAT_INFO"
	.align	4
        /*0000*/ 	.byte	0x02, 0x09, 0x00, 0x00, 0x02, 0x02, 0x01, 0x00, 0x02, 0x05, 0x05, 0x00, 0x03, 0x07, 0x01, 0x01
        /*0010*/ 	.byte	0x02, 0x03, 0x00, 0x00, 0x02, 0x06, 0x01, 0x00, 0x04, 0x0b, 0x08, 0x00, 0x09, 0x00, 0x00, 0x00
        /*0020*/ 	.byte	0x00, 0x00, 0x00, 0x00


//--------------------- .nv.info._ZN8CudaCalc27fft16_wmma_optimized_kernelEPK6float2PS0_i --------------------------
	.section	.nv.info._ZN8CudaCalc27fft16_wmma_optimized_kernelEPK6float2PS0_i,"",@"SHT_CUDA_INFO"
	.sectionflags	@""
	.align	4


	//----- nvinfo : EIATTR_CUDA_API_VERSION
	.align		4
        /*0000*/ 	.byte	0x04, 0x37
        /*0002*/ 	.short	(.L_9 - .L_8)
.L_8:
        /*0004*/ 	.word	0x00000082


	//----- nvinfo : EIATTR_KPARAM_INFO
	.align		4
.L_9:
        /*0008*/ 	.byte	0x04, 0x17
        /*000a*/ 	.short	(.L_11 - .L_10)
.L_10:
        /*000c*/ 	.word	0x00000000
        /*0010*/ 	.short	0x0002
        /*0012*/ 	.short	0x0010
        /*0014*/ 	.byte	0x00, 0xf0, 0x11, 0x00


	//----- nvinfo : EIATTR_KPARAM_INFO
	.align		4
.L_11:
        /*0018*/ 	.byte	0x04, 0x17
        /*001a*/ 	.short	(.L_13 - .L_12)
.L_12:
        /*001c*/ 	.word	0x00000000
        /*0020*/ 	.short	0x0001
        /*0022*/ 	.short	0x0008
        /*0024*/ 	.byte	0x00, 0xf5, 0x21, 0x00


	//----- nvinfo : EIATTR_KPARAM_INFO
	.align		4
.L_13:
        /*0028*/ 	.byte	0x04, 0x17
        /*002a*/ 	.short	(.L_15 - .L_14)
.L_14:
        /*002c*/ 	.word	0x00000000
        /*0030*/ 	.short	0x0000
        /*0032*/ 	.short	0x0000
        /*0034*/ 	.byte	0x00, 0xf5, 0x21, 0x00


	//----- nvinfo : EIATTR_SPARSE_MMA_MASK
	.align		4
.L_15:
        /*0038*/ 	.byte	0x03, 0x50
        /*003a*/ 	.short	0x0000


	//----- nvinfo : EIATTR_MAXREG_COUNT
	.align		4
        /*003c*/ 	.byte	0x03, 0x1b
        /*003e*/ 	.short	0x00ff


	//----- nvinfo : EIATTR_NUM_BARRIERS
	.align		4
        /*0040*/ 	.byte	0x02, 0x4c
        /*0042*/ 	.byte	0x01
	.zero		1


	//----- nvinfo : EIATTR_MERCURY_ISA_VERSION
	.align		4
        /*0044*/ 	.byte	0x03, 0x5f
        /*0046*/ 	.short	0x0101


	//----- nvinfo : EIATTR_VRC_CTA_INIT_COUNT
	.align		4
        /*0048*/ 	.byte	0x02, 0x4a
	.zero		1
	.zero		1


	//----- nvinfo : EIATTR_EXIT_INSTR_OFFSETS
	.align		4
        /*004c*/ 	.byte	0x04, 0x1c
        /*004e*/ 	.short	(.L_17 - .L_16)


	//   ....[0]....
.L_16:
        /*0050*/ 	.word	0x00000060


	//   ....[1]....
        /*0054*/ 	.word	0x000006e0


	//----- nvinfo : EIATTR_CRS_STACK_SIZE
	.align		4
.L_17:
        /*0058*/ 	.byte	0x04, 0x1e
        /*005a*/ 	.short	(.L_19 - .L_18)
.L_18:
        /*005c*/ 	.word	0x00000000


	//----- nvinfo : EIATTR_CBANK_PARAM_SIZE
	.align		4
.L_19:
        /*0060*/ 	.byte	0x03, 0x19
        /*0062*/ 	.short	0x0014


	//----- nvinfo : EIATTR_PARAM_CBANK
	.align		4
        /*0064*/ 	.byte	0x04, 0x0a
        /*0066*/ 	.short	(.L_21 - .L_20)
	.align		4
.L_20:
        /*0068*/ 	.word	index@(.nv.constant0._ZN8CudaCalc27fft16_wmma_optimized_kernelEPK6float2PS0_i)
        /*006c*/ 	.short	0x0380
        /*006e*/ 	.short	0x0014


	//----- nvinfo : EIATTR_SW_WAR
	.align		4
.L_21:
        /*0070*/ 	.byte	0x04, 0x36
        /*0072*/ 	.short	(.L_23 - .L_22)
.L_22:
        /*0074*/ 	.word	0x00000008
.L_23:


//--------------------- .nv.callgraph             --------------------------
	.section	.nv.callgraph,"",@"SHT_CUDA_CALLGRAPH"
	.align	4
	.sectionentsize	8
	.align		4
        /*0000*/ 	.word	0x00000000
	.align		4
        /*0004*/ 	.word	0xffffffff
	.align		4
        /*0008*/ 	.word	0x00000000
	.align		4
        /*000c*/ 	.word	0xfffffffe
	.align		4
        /*0010*/ 	.word	0x00000000
	.align		4
        /*0014*/ 	.word	0xfffffffd
	.align		4
        /*0018*/ 	.word	0x00000000
	.align		4
        /*001c*/ 	.word	0xfffffffc


//--------------------- .nv.constant3             --------------------------
	.section	.nv.constant3,"a",@progbits
	.align	4
.nv.constant3:
	.type		_ZN8CudaCalc15TWIDDLE_REAL_16E,@object
	.size		_ZN8CudaCalc15TWIDDLE_REAL_16E,(_ZN8CudaCalc15TWIDDLE_IMAG_16E - _ZN8CudaCalc15TWIDDLE_REAL_16E)
_ZN8CudaCalc15TWIDDLE_REAL_16E:
        /*0000*/ 	.byte	0x00, 0x00, 0x80, 0x3f, 0x66, 0x83, 0x6c, 0x3f, 0xf7, 0x04, 0x35, 0x3f, 0x07, 0xef, 0xc3, 0x3e
        /*0010*/ 	.byte	0x00, 0x00, 0x00, 0x00, 0x07, 0xef, 0xc3, 0xbe, 0xf7, 0x04, 0x35, 0xbf, 0x66, 0x83, 0x6c, 0xbf
	.type		_ZN8CudaCalc15TWIDDLE_IMAG_16E,@object
	.size		_ZN8CudaCalc15TWIDDLE_IMAG_16E,(.L_1 - _ZN8CudaCalc15TWIDDLE_IMAG_16E)
_ZN8CudaCalc15TWIDDLE_IMAG_16E:
        /*0020*/ 	.byte	0x00, 0x00, 0x00, 0x00, 0x07, 0xef, 0xc3, 0xbe, 0xf7, 0x04, 0x35, 0xbf, 0x66, 0x83, 0x6c, 0xbf
        /*0030*/ 	.byte	0x00, 0x00, 0x80, 0xbf, 0x66, 0x83, 0x6c, 0xbf, 0xf7, 0x04, 0x35, 0xbf, 0x07, 0xef, 0xc3, 0xbe
.L_1:


//--------------------- .text._ZN8CudaCalc27fft16_wmma_optimized_kernelEPK6float2PS0_i --------------------------
	.section	.text._ZN8CudaCalc27fft16_wmma_optimized_kernelEPK6float2PS0_i,"ax",@progbits
	.align	128
        .global         _ZN8CudaCalc27fft16_wmma_optimized_kernelEPK6float2PS0_i
        .type           _ZN8CudaCalc27fft16_wmma_optimized_kernelEPK6float2PS0_i,@function
        .size           _ZN8CudaCalc27fft16_wmma_optimized_kernelEPK6float2PS0_i,(.L_x_7 - _ZN8CudaCalc27fft16_wmma_optimized_kernelEPK6float2PS0_i)
        .other          _ZN8CudaCalc27fft16_wmma_optimized_kernelEPK6float2PS0_i,@"STO_CUDA_ENTRY STV_DEFAULT"
_ZN8CudaCalc27fft16_wmma_optimized_kernelEPK6float2PS0_i:
.text._ZN8CudaCalc27fft16_wmma_optimized_kernelEPK6float2PS0_i:
[----:B------:R-:W-:Y:S01]  /*0000*/  LDC R1, c[0x0][0x37c] ;  /* 0x0000df00ff017b82 */ /* 0x000fe20000000800 */
[----:B------:R-:W0:Y:S01]  /*0010*/  S2R R11, SR_TID.X ;  /* 0x00000000000b7919 */ /* 0x000e220000002100 */
[----:B------:R-:W1:Y:S01]  /*0020*/  LDCU UR4, c[0x0][0x390] ;  /* 0x00007200ff0477ac */ /* 0x000e620008000800 */
[----:B------:R-:W0:Y:S02]  /*0030*/  S2R R0, SR_CTAID.X ;  /* 0x0000000000007919 */ /* 0x000e240000002500 */
[----:B0-----:R-:W-:-:S04]  /*0040*/  LEA R5, R0, R11, 0x6 ;  /* 0x0000000b00057211 */ /* 0x001fc800078e30ff */
[----:B-1----:R-:W-:-:S13]  /*0050*/  ISETP.GE.AND P0, PT, R5, UR4, PT ;  /* 0x0000000405007c0c */ /* 0x002fda000bf06270 */
[----:B------:R-:W-:Y:S05]  /*0060*/  @P0 EXIT ;  /* 0x000000000000094d */ /* 0x000fea0003800000 */
[----:B------:R-:W0:Y:S01]  /*0070*/  S2R R4, SR_TID.Y ;  /* 0x0000000000047919 */ /* 0x000e220000002200 */
[----:B------:R-:W1:Y:S01]  /*0080*/  LDC.64 R2, c[0x0][0x380] ;  /* 0x0000e000ff027b82 */ /* 0x000e620000000a00 */
[----:B------:R-:W2:Y:S01]  /*0090*/  LDCU.64 UR4, c[0x0][0x358] ;  /* 0x00006b00ff0477ac */ /* 0x000ea20008000a00 */
[----:B0-----:R-:W-:-:S05]  /*00a0*/  LEA R0, R5, R4, 0x4 ;  /* 0x0000000405007211 */ /* 0x001fca00078e20ff */
[----:B-1----:R-:W-:-:S06]  /*00b0*/  IMAD.WIDE R2, R0, 0x8, R2 ;  /* 0x0000000800027825 */ /* 0x002fcc00078e0202 */
[----:B--2---:R-:W2:Y:S01]  /*00c0*/  LDG.E.64.CONSTANT R2, desc[UR4][R2.64] ;  /* 0x0000000402027981 */ /* 0x004ea2000c1e9b00 */
[C---:B------:R-:W-:Y:S01]  /*00d0*/  SHF.L.U32 R6, R4.reuse, 0x3, RZ ;  /* 0x0000000304067819 */ /* 0x040fe200000006ff */
[----:B------:R-:W-:Y:S01]  /*00e0*/  BSSY.RECONVERGENT B0, `(.L_x_0) ;  /* 0x0000030000007945 */ /* 0x000fe20003800200 */
[C---:B------:R-:W-:Y:S01]  /*00f0*/  SHF.L.U32 R5, R4.reuse, 0x1, RZ ;  /* 0x0000000104057819 */ /* 0x040fe200000006ff */
[----:B------:R-:W0:Y:S01]  /*0100*/  S2R R9, SR_CgaCtaId ;  /* 0x0000000000097919 */ /* 0x000e220000008800 */
[----:B------:R-:W-:Y:S02]  /*0110*/  LOP3.LUT R7, R4, 0xffff, RZ, 0xc0, !PT ;  /* 0x0000ffff04077812 */ /* 0x000fe400078ec0ff */
[----:B------:R-:W-:Y:S02]  /*0120*/  LOP3.LUT R6, R6, 0x8, RZ, 0xc0, !PT ;  /* 0x0000000806067812 */ /* 0x000fe400078ec0ff */
[----:B------:R-:W-:Y:S02]  /*0130*/  MOV R8, 0x400 ;  /* 0x0000040000087802 */ /* 0x000fe40000000f00 */
[----:B------:R-:W-:-:S02]  /*0140*/  SHF.R.U32.HI R7, RZ, 0x1, R7 ;  /* 0x00000001ff077819 */ /* 0x000fc40000011607 */
[----:B------:R-:W-:Y:S02]  /*0150*/  LOP3.LUT R6, R6, 0x4, R5, 0xf8, !PT ;  /* 0x0000000406067812 */ /* 0x000fe400078ef805 */
[----:B------:R-:W-:Y:S02]  /*0160*/  ISETP.GT.U32.AND P0, PT, R4, 0x7, PT ;  /* 0x000000070400780c */ /* 0x000fe40003f04070 */
[----:B0-----:R-:W-:Y:S02]  /*0170*/  LEA R8, R9, R8, 0x18 ;  /* 0x0000000809087211 */ /* 0x001fe400078ec0ff */
[----:B------:R-:W-:Y:S02]  /*0180*/  LOP3.LUT R9, R6, 0x2, R7, 0xf8, !PT ;  /* 0x0000000206097812 */ /* 0x000fe400078ef807 */
[----:B------:R-:W-:Y:S01]  /*0190*/  LOP3.LUT R6, R4, 0x8, RZ, 0xc0, !PT ;  /* 0x0000000804067812 */ /* 0x000fe200078ec0ff */
[----:B------:R-:W-:-:S03]  /*01a0*/  IMAD R7, R11, 0x90, R8 ;  /* 0x000000900b077824 */ /* 0x000fc600078e0208 */
[----:B------:R-:W-:-:S04]  /*01b0*/  LEA.HI R6, R6, R9, RZ, 0x1d ;  /* 0x0000000906067211 */ /* 0x000fc800078fe8ff */
[-C--:B------:R-:W-:Y:S02]  /*01c0*/  LEA R8, R6, R7.reuse, 0x3 ;  /* 0x0000000706087211 */ /* 0x080fe400078e18ff */
[----:B------:R-:W-:-:S03]  /*01d0*/  LEA R6, R4, R7, 0x3 ;  /* 0x0000000704067211 */ /* 0x000fc600078e18ff */
[----:B--2---:R-:W-:Y:S01]  /*01e0*/  STS.64 [R8], R2 ;  /* 0x0000000208007388 */ /* 0x004fe20000000a00 */
[----:B------:R-:W-:Y:S06]  /*01f0*/  BAR.SYNC.DEFER_BLOCKING 0x0 ;  /* 0x0000000000007b1d */ /* 0x000fec0000010000 */
[----:B------:R-:W-:Y:S04]  /*0200*/  @!P0 LDS.64 R10, [R6] ;  /* 0x00000000060a8984 */ /* 0x000fe80000000a00 */
[----:B------:R-:W0:Y:S02]  /*0210*/  @!P0 LDS.64 R12, [R6+0x40] ;  /* 0x00004000060c8984 */ /* 0x000e240000000a00 */
[C-C-:B0-----:R-:W-:Y:S01]  /*0220*/  @!P0 FADD R14, R10.reuse, R12.reuse ;  /* 0x0000000c0a0e8221 */ /* 0x141fe20000000000 */
[C-C-:B------:R-:W-:Y:S01]  /*0230*/  @!P0 FADD R15, R11.reuse, R13.reuse ;  /* 0x0000000d0b0f8221 */ /* 0x140fe20000000000 */
[----:B------:R-:W-:Y:S01]  /*0240*/  @!P0 FADD R10, R10, -R12 ;  /* 0x8000000c0a0a8221 */ /* 0x000fe20000000000 */
[----:B------:R-:W-:-:S03]  /*0250*/  @!P0 FADD R11, R11, -R13 ;  /* 0x8000000d0b0b8221 */ /* 0x000fc60000000000 */
[----:B------:R0:W-:Y:S04]  /*0260*/  @!P0 STS.64 [R6], R14 ;  /* 0x0000000e06008388 */ /* 0x0001e80000000a00 */
[----:B------:R0:W-:Y:S01]  /*0270*/  @!P0 STS.64 [R6+0x40], R10 ;  /* 0x0000400a06008388 */ /* 0x0001e20000000a00 */
[----:B------:R-:W-:Y:S06]  /*0280*/  BAR.SYNC.DEFER_BLOCKING 0x0 ;  /* 0x0000000000007b1d */ /* 0x000fec0000010000 */
[----:B------:R-:W-:Y:S05]  /*0290*/  @P0 BRA `(.L_x_1) ;  /* 0x0000000000500947 */ /* 0x000fea0003800000 */
[----:B------:R-:W-:Y:S02]  /*02a0*/  SHF.L.U32 R2, R4, 0x2, RZ ;  /* 0x0000000204027819 */ /* 0x000fe400000006ff */
[----:B------:R-:W-:Y:S02]  /*02b0*/  LOP3.LUT R3, R5, 0xc, RZ, 0xc0, !PT ;  /* 0x0000000c05037812 */ /* 0x000fe400078ec0ff */
[----:B------:R-:W-:-:S04]  /*02c0*/  LOP3.LUT R2, R2, 0x4, RZ, 0xc0, !PT ;  /* 0x0000000402027812 */ /* 0x000fc800078ec0ff */
[----:B------:R-:W-:Y:S02]  /*02d0*/  SHF.L.U32 R9, R2, 0x2, RZ ;  /* 0x0000000202097819 */ /* 0x000fe400000006ff */
[----:B------:R-:W-:Y:S02]  /*02e0*/  LOP3.LUT R2, R3, 0x1, R4, 0xf8, !PT ;  /* 0x0000000103027812 */ /* 0x000fe400078ef804 */
[----:B------:R-:W1:Y:S02]  /*02f0*/  LDC R13, c[0x3][R9+0x20] ;  /* 0x00c00800090d7b82 */ /* 0x000e640000000800 */
[----:B------:R-:W-:-:S05]  /*0300*/  LEA R8, R2, R7, 0x3 ;  /* 0x0000000702087211 */ /* 0x000fca00078e18ff */
[----:B0-----:R-:W1:Y:S01]  /*0310*/  LDS.64 R10, [R8+0x10] ;  /* 0x00001000080a7984 */ /* 0x001e620000000a00 */
[----:B------:R-:W0:Y:S03]  /*0320*/  LDC R12, c[0x3][R9] ;  /* 0x00c00000090c7b82 */ /* 0x000e260000000800 */
[----:B------:R-:W2:Y:S01]  /*0330*/  LDS.64 R2, [R8] ;  /* 0x0000000008027984 */ /* 0x000ea20000000a00 */
[-C--:B-1----:R-:W-:Y:S01]  /*0340*/  FMUL R14, R10, R13.reuse ;  /* 0x0000000d0a0e7220 */ /* 0x082fe20000400000 */
[----:B------:R-:W-:-:S03]  /*0350*/  FMUL R13, R11, R13 ;  /* 0x0000000d0b0d7220 */ /* 0x000fc60000400000 */
[-C--:B0-----:R-:W-:Y:S01]  /*0360*/  FFMA R14, R11, R12.reuse, R14 ;  /* 0x0000000c0b0e7223 */ /* 0x081fe2000000000e */
[----:B------:R-:W-:-:S03]  /*0370*/  FFMA R13, R10, R12, -R13 ;  /* 0x0000000c0a0d7223 */ /* 0x000fc6000000080d */
[C-C-:B--2---:R-:W-:Y:S01]  /*0380*/  FADD R11, R3.reuse, R14.reuse ;  /* 0x0000000e030b7221 */ /* 0x144fe20000000000 */
[C-C-:B------:R-:W-:Y:S01]  /*0390*/  FADD R10, R2.reuse, R13.reuse ;  /* 0x0000000d020a7221 */ /* 0x140fe20000000000 */
[----:B------:R-:W-:Y:S01]  /*03a0*/  FADD R3, R3, -R14 ;  /* 0x8000000e03037221 */ /* 0x000fe20000000000 */
[----:B------:R-:W-:-:S03]  /*03b0*/  FADD R2, R2, -R13 ;  /* 0x8000000d02027221 */ /* 0x000fc60000000000 */
[----:B------:R1:W-:Y:S04]  /*03c0*/  STS.64 [R8], R10 ;  /* 0x0000000a08007388 */ /* 0x0003e80000000a00 */
[----:B------:R1:W-:Y:S02]  /*03d0*/  STS.64 [R8+0x10], R2 ;  /* 0x0000100208007388 */ /* 0x0003e40000000a00 */
.L_x_1:
[----:B------:R-:W-:Y:S05]  /*03e0*/  BSYNC.RECONVERGENT B0 ;  /* 0x0000000000007941 */ /* 0x000fea0003800200 */
.L_x_0:
[----:B------:R-:W-:Y:S06]  /*03f0*/  BAR.SYNC.DEFER_BLOCKING 0x0 ;  /* 0x0000000000007b1d */ /* 0x000fec0000010000 */
[----:B------:R-:W-:Y:S04]  /*0400*/  BSSY.RECONVERGENT B0, `(.L_x_2) ;  /* 0x0000015000007945 */ /* 0x000fe80003800200 */
[----:B------:R-:W-:Y:S05]  /*0410*/  @P0 BRA `(.L_x_3) ;  /* 0x00000000004c0947 */ /* 0x000fea0003800000 */
[C---:B-1----:R-:W-:Y:S02]  /*0420*/  LOP3.LUT R2, R5.reuse, 0x6, RZ, 0xc0, !PT ;  /* 0x0000000605027812 */ /* 0x042fe400078ec0ff */
[----:B------:R-:W-:Y:S02]  /*0430*/  LOP3.LUT R5, R5, 0x8, RZ, 0xc0, !PT ;  /* 0x0000000805057812 */ /* 0x000fe400078ec0ff */
        /* <DEDUP_REMOVED lines=17> */
.L_x_3:
[----:B------:R-:W-:Y:S05]  /*0550*/  BSYNC.RECONVERGENT B0 ;  /* 0x0000000000007941 */ /* 0x000fea0003800200 */
.L_x_2:
[----:B------:R-:W-:Y:S06]  /*0560*/  BAR.SYNC.DEFER_BLOCKING 0x0 ;  /* 0x0000000000007b1d */ /* 0x000fec0000010000 */
[----:B------:R-:W-:Y:S04]  /*0570*/  BSSY.RECONVERGENT B0, `(.L_x_4) ;  /* 0x0000011000007945 */ /* 0x000fe80003800200 */
[----:B------:R-:W-:Y:S05]  /*0580*/  @P0 BRA `(.L_x_5) ;  /* 0x00000000003c0947 */ /* 0x000fea0003800000 */
[----:B------:R-:W-:Y:S01]  /*0590*/  SHF.L.U32 R7, R4, 0x2, RZ ;  /* 0x0000000204077819 */ /* 0x000fe200000006ff */
[----:B-12---:R-:W-:Y:S03]  /*05a0*/  LDS.64 R2, [R6] ;  /* 0x0000000006027984 */ /* 0x006fe60000000a00 */
[----:B------:R-:W0:Y:S01]  /*05b0*/  LDC R9, c[0x3][R7+0x20] ;  /* 0x00c0080007097b82 */ /* 0x000e220000000800 */
[----:B------:R-:W0:Y:S07]  /*05c0*/  LDS.64 R4, [R6+0x40] ;  /* 0x0000400006047984 */ /* 0x000e2e0000000a00 */
[----:B------:R-:W1:Y:S01]  /*05d0*/  LDC R8, c[0x3][R7] ;  /* 0x00c0000007087b82 */ /* 0x000e620000000800 */
[-C--:B0-----:R-:W-:Y:S01]  /*05e0*/  FMUL R10, R4, R9.reuse ;  /* 0x00000009040a7220 */ /* 0x081fe20000400000 */
[----:B------:R-:W-:-:S03]  /*05f0*/  FMUL R9, R5, R9 ;  /* 0x0000000905097220 */ /* 0x000fc60000400000 */
[-C--:B-1----:R-:W-:Y:S01]  /*0600*/  FFMA R10, R5, R8.reuse, R10 ;  /* 0x00000008050a7223 */ /* 0x082fe2000000000a */
[----:B------:R-:W-:-:S03]  /*0610*/  FFMA R9, R4, R8, -R9 ;  /* 0x0000000804097223 */ /* 0x000fc60000000809 */
[C-C-:B------:R-:W-:Y:S01]  /*0620*/  FADD R5, R3.reuse, R10.reuse ;  /* 0x0000000a03057221 */ /* 0x140fe20000000000 */
[C-C-:B------:R-:W-:Y:S01]  /*0630*/  FADD R4, R2.reuse, R9.reuse ;  /* 0x0000000902047221 */ /* 0x140fe20000000000 */
[----:B------:R-:W-:Y:S01]  /*0640*/  FADD R3, R3, -R10 ;  /* 0x8000000a03037221 */ /* 0x000fe20000000000 */
[----:B------:R-:W-:-:S03]  /*0650*/  FADD R2, R2, -R9 ;  /* 0x8000000902027221 */ /* 0x000fc60000000000 */
[----:B------:R3:W-:Y:S04]  /*0660*/  STS.64 [R6], R4 ;  /* 0x0000000406007388 */ /* 0x0007e80000000a00 */
[----:B------:R3:W-:Y:S02]  /*0670*/  STS.64 [R6+0x40], R2 ;  /* 0x0000400206007388 */ /* 0x0007e40000000a00 */
.L_x_5:
[----:B------:R-:W-:Y:S05]  /*0680*/  BSYNC.RECONVERGENT B0 ;  /* 0x0000000000007941 */ /* 0x000fea0003800200 */
.L_x_4:
[----:B------:R-:W-:Y:S08]  /*0690*/  BAR.SYNC.DEFER_BLOCKING 0x0 ;  /* 0x0000000000007b1d */ /* 0x000ff00000010000 */
[----:B-123--:R-:W1:Y:S01]  /*06a0*/  LDC.64 R2, c[0x0][0x388] ;  /* 0x0000e200ff027b82 */ /* 0x00ee620000000a00 */
[----:B0-----:R-:W0:Y:S01]  /*06b0*/  LDS.64 R6, [R6] ;  /* 0x0000000006067984 */ /* 0x001e220000000a00 */
[----:B-1----:R-:W-:-:S05]  /*06c0*/  IMAD.WIDE R2, R0, 0x8, R2 ;  /* 0x0000000800027825 */ /* 0x002fca00078e0202 */
[----:B0-----:R-:W-:Y:S01]  /*06d0*/  STG.E.64 desc[UR4][R2.64], R6 ;  /* 0x0000000602007986 */ /* 0x001fe2000c101b04 */
[----:B------:R-:W-:Y:S05]  /*06e0*/  EXIT ;  /* 0x000000000000794d */ /* 0x000fea0003800000 */
.L_x_6:
[----:B------:R-:W-:-:S00]  /*06f0*/  BRA `(.L_x_6) ;  /* 0xfffffffc00fc7947 */ /* 0x000fc0000383ffff */
[----:B------:R-:W-:-:S00]  /*0700*/  NOP ;  /* 0x0000000000007918 */ /* 0x000fc00000000000 */
[----:B------:R-:W-:-:S00]  /*0710*/  NOP ;  /* 0x0000000000007918 */ /* 0x000fc00000000000 */
[----:B------:R-:W-:-:S00]  /*0720*/  NOP ;  /* 0x0000000000007918 */ /* 0x000fc00000000000 */
[----:B------:R-:W-:-:S00]  /*0730*/  NOP ;  /* 0x0000000000007918 */ /* 0x000fc00000000000 */
[----:B------:R-:W-:-:S00]  /*0740*/  NOP ;  /* 0x0000000000007918 */ /* 0x000fc00000000000 */
[----:B------:R-:W-:-:S00]  /*0750*/  NOP ;  /* 0x0000000000007918 */ /* 0x000fc00000000000 */
[----:B------:R-:W-:-:S00]  /*0760*/  NOP ;  /* 0x0000000000007918 */ /* 0x000fc00000000000 */
[----:B------:R-:W-:-:S00]  /*0770*/  NOP ;  /* 0x0000000000007918 */ /* 0x000fc00000000000 */
.L_x_7:


//--------------------- .nv.shared._ZN8CudaCalc27fft16_wmma_optimized_kernelEPK6float2PS0_i --------------------------
	.section	.nv.shared._ZN8CudaCalc27fft16_wmma_optimized_kernelEPK6float2PS0_i,"aw",@nobits
	.sectionflags	@""
	.align	8
.nv.shared._ZN8CudaCalc27fft16_wmma_optimized_kernelEPK6float2PS0_i:
	.zero		10240


//--------------------- .nv.shared.reserved.0     --------------------------
	.section	.nv.shared.reserved.0,"aw",@nobits
	.weak		__nv_reservedSMEM_offset_0_alias
	.size		__nv_reservedSMEM_offset_0_alias, 0, 64
	.other		__nv_reservedSMEM_offset_0_alias,@"STO_CUDA_RESERVED_SHARED STV_DEFAULT"
__nv_reservedSMEM_offset_0_alias:
	.zero		0
	.zero		64


//--------------------- .nv.constant0._ZN8CudaCalc27fft16_wmma_optimized_kernelEPK6float2PS0_i --------------------------
	.section	.nv.constant0._ZN8CudaCalc27fft16_wmma_optimized_kernelEPK6float2PS0_i,"a",@progbits
	.sectionflags	@""
	.align	4
.nv.constant0._ZN8CudaCalc27fft16_wmma_optimized_kernelEPK6float2PS0_i:
	.zero		916


//--------------------- SYMBOLS --------------------------

	.type		.nv.reservedSmem.offset0,@object
	.size		.nv.reservedSmem.offset0,0x4
	.type		.nv.reservedSmem.cap,@object
	.size		.nv.reservedSmem.cap,0x4
